//
// Generated by NVIDIA NVVM Compiler
//
// Compiler Build ID: CL-36424714
// Cuda compilation tools, release 13.0, V13.0.88
// Based on NVVM 20.0.0
//

.version 9.0
.target sm_100
.address_size 64

	// .globl	_Z14applyStencil1DiiPKfPfS1_
// _ZZ14applyStencil1DiiPKfPfS1_E11sharedInput has been demoted

.visible .entry _Z14applyStencil1DiiPKfPfS1_(
	.param .u32 _Z14applyStencil1DiiPKfPfS1__param_0,
	.param .u32 _Z14applyStencil1DiiPKfPfS1__param_1,
	.param .u64 .ptr .align 1 _Z14applyStencil1DiiPKfPfS1__param_2,
	.param .u64 .ptr .align 1 _Z14applyStencil1DiiPKfPfS1__param_3,
	.param .u64 .ptr .align 1 _Z14applyStencil1DiiPKfPfS1__param_4
)
{
	.reg .pred 	%p<11>;
	.reg .b32 	%r<13>;
	.reg .b32 	%f<159>;
	.reg .b64 	%rd<11>;
	// demoted variable
	.shared .align 4 .b8 _ZZ14applyStencil1DiiPKfPfS1_E11sharedInput[2048];
	ld.param.u32 	%r5, [_Z14applyStencil1DiiPKfPfS1__param_0];
	ld.param.u32 	%r6, [_Z14applyStencil1DiiPKfPfS1__param_1];
	ld.param.u64 	%rd5, [_Z14applyStencil1DiiPKfPfS1__param_2];
	ld.param.u64 	%rd6, [_Z14applyStencil1DiiPKfPfS1__param_3];
	ld.param.u64 	%rd4, [_Z14applyStencil1DiiPKfPfS1__param_4];
	cvta.to.global.u64 	%rd1, %rd5;
	cvta.to.global.u64 	%rd7, %rd6;
	mov.u32 	%r1, %tid.x;
	mov.u32 	%r2, %ctaid.x;
	mov.u32 	%r7, %ntid.x;
	mad.lo.s32 	%r3, %r2, %r7, %r1;
	add.s32 	%r8, %r6, %r5;
	setp.ge.s32 	%p1, %r3, %r8;
	mul.wide.s32 	%rd8, %r3, 4;
	add.s64 	%rd2, %rd7, %rd8;
	shl.b32 	%r9, %r1, 2;
	mov.u32 	%r10, _ZZ14applyStencil1DiiPKfPfS1_E11sharedInput;
	add.s32 	%r4, %r10, %r9;
	@%p1 bra 	$L__BB0_2;
	ld.global.f32 	%f6, [%rd2];
	st.volatile.shared.f32 	[%r4], %f6;
$L__BB0_2:
	bar.sync 	0;
	membar.cta;
	sub.s32 	%r11, %r3, %r5;
	setp.ge.s32 	%p2, %r11, %r6;
	@%p2 bra 	$L__BB0_18;
	add.s32 	%r12, %r1, -3;
	setp.gt.u32 	%p3, %r12, 505;
	cvta.to.global.u64 	%rd9, %rd4;
	add.s64 	%rd3, %rd9, %rd8;
	@%p3 bra 	$L__BB0_5;
	ld.global.f32 	%f71, [%rd1];
	ld.volatile.shared.f32 	%f72, [%r4+-12];
	fma.rn.f32 	%f73, %f71, %f72, 0f00000000;
	ld.global.f32 	%f74, [%rd1+4];
	ld.volatile.shared.f32 	%f75, [%r4+-8];
	fma.rn.f32 	%f76, %f74, %f75, %f73;
	ld.global.f32 	%f77, [%rd1+8];
	ld.volatile.shared.f32 	%f78, [%r4+-4];
	fma.rn.f32 	%f79, %f77, %f78, %f76;
	ld.global.f32 	%f80, [%rd1+12];
	ld.volatile.shared.f32 	%f81, [%r4];
	fma.rn.f32 	%f82, %f80, %f81, %f79;
	ld.global.f32 	%f83, [%rd1+16];
	ld.volatile.shared.f32 	%f84, [%r4+4];
	fma.rn.f32 	%f85, %f83, %f84, %f82;
	ld.global.f32 	%f86, [%rd1+20];
	ld.volatile.shared.f32 	%f87, [%r4+8];
	fma.rn.f32 	%f88, %f86, %f87, %f85;
	ld.global.f32 	%f89, [%rd1+24];
	ld.volatile.shared.f32 	%f90, [%r4+12];
	fma.rn.f32 	%f91, %f89, %f90, %f88;
	div.rn.f32 	%f158, %f91, 0f40E00000;
	st.global.f32 	[%rd3], %f158;
	bra.uni 	$L__BB0_11;
$L__BB0_5:
	mov.f32 	%f158, 0f00000000;
	setp.eq.s32 	%p4, %r1, 511;
	@%p4 bra 	$L__BB0_10;
	setp.eq.s32 	%p5, %r1, 510;
	@%p5 bra 	$L__BB0_9;
	setp.ne.s32 	%p6, %r1, 509;
	@%p6 bra 	$L__BB0_11;
	ld.global.f32 	%f50, [%rd1];
	ld.volatile.shared.f32 	%f51, [_ZZ14applyStencil1DiiPKfPfS1_E11sharedInput+2024];
	fma.rn.f32 	%f52, %f50, %f51, 0f00000000;
	ld.global.f32 	%f53, [%rd1+4];
	ld.volatile.shared.f32 	%f54, [_ZZ14applyStencil1DiiPKfPfS1_E11sharedInput+2028];
	fma.rn.f32 	%f55, %f53, %f54, %f52;
	ld.global.f32 	%f56, [%rd1+8];
	ld.volatile.shared.f32 	%f57, [_ZZ14applyStencil1DiiPKfPfS1_E11sharedInput+2032];
	fma.rn.f32 	%f58, %f56, %f57, %f55;
	ld.global.f32 	%f59, [%rd1+12];
	ld.volatile.shared.f32 	%f60, [_ZZ14applyStencil1DiiPKfPfS1_E11sharedInput+2036];
	fma.rn.f32 	%f61, %f59, %f60, %f58;
	ld.global.f32 	%f62, [%rd1+16];
	ld.volatile.shared.f32 	%f63, [_ZZ14applyStencil1DiiPKfPfS1_E11sharedInput+2040];
	fma.rn.f32 	%f64, %f62, %f63, %f61;
	ld.global.f32 	%f65, [%rd1+20];
	ld.volatile.shared.f32 	%f66, [_ZZ14applyStencil1DiiPKfPfS1_E11sharedInput+2044];
	fma.rn.f32 	%f67, %f65, %f66, %f64;
	ld.global.f32 	%f68, [%rd1+24];
	ld.global.f32 	%f69, [%rd2+12];
	fma.rn.f32 	%f70, %f68, %f69, %f67;
	div.rn.f32 	%f158, %f70, 0f40E00000;
	st.global.f32 	[%rd3], %f158;
	bra.uni 	$L__BB0_11;
$L__BB0_9:
	ld.global.f32 	%f29, [%rd1];
	ld.volatile.shared.f32 	%f30, [_ZZ14applyStencil1DiiPKfPfS1_E11sharedInput+2028];
	fma.rn.f32 	%f31, %f29, %f30, 0f00000000;
	ld.global.f32 	%f32, [%rd1+4];
	ld.volatile.shared.f32 	%f33, [_ZZ14applyStencil1DiiPKfPfS1_E11sharedInput+2032];
	fma.rn.f32 	%f34, %f32, %f33, %f31;
	ld.global.f32 	%f35, [%rd1+8];
	ld.volatile.shared.f32 	%f36, [_ZZ14applyStencil1DiiPKfPfS1_E11sharedInput+2036];
	fma.rn.f32 	%f37, %f35, %f36, %f34;
	ld.global.f32 	%f38, [%rd1+12];
	ld.volatile.shared.f32 	%f39, [_ZZ14applyStencil1DiiPKfPfS1_E11sharedInput+2040];
	fma.rn.f32 	%f40, %f38, %f39, %f37;
	ld.global.f32 	%f41, [%rd1+16];
	ld.volatile.shared.f32 	%f42, [_ZZ14applyStencil1DiiPKfPfS1_E11sharedInput+2044];
	fma.rn.f32 	%f43, %f41, %f42, %f40;
	ld.global.f32 	%f44, [%rd1+20];
	ld.global.f32 	%f45, [%rd2+8];
	fma.rn.f32 	%f46, %f44, %f45, %f43;
	ld.global.f32 	%f47, [%rd1+24];
	ld.global.f32 	%f48, [%rd2+12];
	fma.rn.f32 	%f49, %f47, %f48, %f46;
	div.rn.f32 	%f158, %f49, 0f40E00000;
	st.global.f32 	[%rd3], %f158;
	bra.uni 	$L__BB0_11;
$L__BB0_10:
	ld.global.f32 	%f8, [%rd1];
	ld.volatile.shared.f32 	%f9, [_ZZ14applyStencil1DiiPKfPfS1_E11sharedInput+2032];
	fma.rn.f32 	%f10, %f8, %f9, 0f00000000;
	ld.global.f32 	%f11, [%rd1+4];
	ld.volatile.shared.f32 	%f12, [_ZZ14applyStencil1DiiPKfPfS1_E11sharedInput+2036];
	fma.rn.f32 	%f13, %f11, %f12, %f10;
	ld.global.f32 	%f14, [%rd1+8];
	ld.volatile.shared.f32 	%f15, [_ZZ14applyStencil1DiiPKfPfS1_E11sharedInput+2040];
	fma.rn.f32 	%f16, %f14, %f15, %f13;
	ld.global.f32 	%f17, [%rd1+12];
	ld.volatile.shared.f32 	%f18, [_ZZ14applyStencil1DiiPKfPfS1_E11sharedInput+2044];
	fma.rn.f32 	%f19, %f17, %f18, %f16;
	ld.global.f32 	%f20, [%rd1+16];
	ld.global.f32 	%f21, [%rd2+4];
	fma.rn.f32 	%f22, %f20, %f21, %f19;
	ld.global.f32 	%f23, [%rd1+20];
	ld.global.f32 	%f24, [%rd2+8];
	fma.rn.f32 	%f25, %f23, %f24, %f22;
	ld.global.f32 	%f26, [%rd1+24];
	ld.global.f32 	%f27, [%rd2+12];
	fma.rn.f32 	%f28, %f26, %f27, %f25;
	div.rn.f32 	%f158, %f28, 0f40E00000;
	st.global.f32 	[%rd3], %f158;
$L__BB0_11:
	setp.eq.s32 	%p7, %r2, 0;
	@%p7 bra 	$L__BB0_18;
	setp.eq.s32 	%p8, %r1, 0;
	@%p8 bra 	$L__BB0_17;
	setp.eq.s32 	%p9, %r1, 1;
	@%p9 bra 	$L__BB0_16;
	setp.ne.s32 	%p10, %r1, 2;
	@%p10 bra 	$L__BB0_18;
	ld.global.f32 	%f136, [%rd1];
	ld.global.f32 	%f137, [%rd2+-12];
	fma.rn.f32 	%f138, %f136, %f137, %f158;
	ld.global.f32 	%f139, [%rd1+4];
	ld.volatile.shared.f32 	%f140, [_ZZ14applyStencil1DiiPKfPfS1_E11sharedInput];
	fma.rn.f32 	%f141, %f139, %f140, %f138;
	ld.global.f32 	%f142, [%rd1+8];
	ld.volatile.shared.f32 	%f143, [_ZZ14applyStencil1DiiPKfPfS1_E11sharedInput+4];
	fma.rn.f32 	%f144, %f142, %f143, %f141;
	ld.global.f32 	%f145, [%rd1+12];
	ld.volatile.shared.f32 	%f146, [_ZZ14applyStencil1DiiPKfPfS1_E11sharedInput+8];
	fma.rn.f32 	%f147, %f145, %f146, %f144;
	ld.global.f32 	%f148, [%rd1+16];
	ld.volatile.shared.f32 	%f149, [_ZZ14applyStencil1DiiPKfPfS1_E11sharedInput+12];
	fma.rn.f32 	%f150, %f148, %f149, %f147;
	ld.global.f32 	%f151, [%rd1+20];
	ld.volatile.shared.f32 	%f152, [_ZZ14applyStencil1DiiPKfPfS1_E11sharedInput+16];
	fma.rn.f32 	%f153, %f151, %f152, %f150;
	ld.global.f32 	%f154, [%rd1+24];
	ld.volatile.shared.f32 	%f155, [_ZZ14applyStencil1DiiPKfPfS1_E11sharedInput+20];
	fma.rn.f32 	%f156, %f154, %f155, %f153;
	div.rn.f32 	%f157, %f156, 0f40E00000;
	st.global.f32 	[%rd3], %f157;
	bra.uni 	$L__BB0_18;
$L__BB0_16:
	ld.global.f32 	%f114, [%rd1];
	ld.global.f32 	%f115, [%rd2+-12];
	fma.rn.f32 	%f116, %f114, %f115, %f158;
	ld.global.f32 	%f117, [%rd1+4];
	ld.global.f32 	%f118, [%rd2+-8];
	fma.rn.f32 	%f119, %f117, %f118, %f116;
	ld.global.f32 	%f120, [%rd1+8];
	ld.volatile.shared.f32 	%f121, [_ZZ14applyStencil1DiiPKfPfS1_E11sharedInput];
	fma.rn.f32 	%f122, %f120, %f121, %f119;
	ld.global.f32 	%f123, [%rd1+12];
	ld.volatile.shared.f32 	%f124, [_ZZ14applyStencil1DiiPKfPfS1_E11sharedInput+4];
	fma.rn.f32 	%f125, %f123, %f124, %f122;
	ld.global.f32 	%f126, [%rd1+16];
	ld.volatile.shared.f32 	%f127, [_ZZ14applyStencil1DiiPKfPfS1_E11sharedInput+8];
	fma.rn.f32 	%f128, %f126, %f127, %f125;
	ld.global.f32 	%f129, [%rd1+20];
	ld.volatile.shared.f32 	%f130, [_ZZ14applyStencil1DiiPKfPfS1_E11sharedInput+12];
	fma.rn.f32 	%f131, %f129, %f130, %f128;
	ld.global.f32 	%f132, [%rd1+24];
	ld.volatile.shared.f32 	%f133, [_ZZ14applyStencil1DiiPKfPfS1_E11sharedInput+16];
	fma.rn.f32 	%f134, %f132, %f133, %f131;
	div.rn.f32 	%f135, %f134, 0f40E00000;
	st.global.f32 	[%rd3], %f135;
	bra.uni 	$L__BB0_18;
$L__BB0_17:
	ld.global.f32 	%f92, [%rd1];
	ld.global.f32 	%f93, [%rd2+-12];
	fma.rn.f32 	%f94, %f92, %f93, %f158;
	ld.global.f32 	%f95, [%rd1+4];
	ld.global.f32 	%f96, [%rd2+-8];
	fma.rn.f32 	%f97, %f95, %f96, %f94;
	ld.global.f32 	%f98, [%rd1+8];
	ld.global.f32 	%f99, [%rd2+-4];
	fma.rn.f32 	%f100, %f98, %f99, %f97;
	ld.global.f32 	%f101, [%rd1+12];
	ld.volatile.shared.f32 	%f102, [_ZZ14applyStencil1DiiPKfPfS1_E11sharedInput];
	fma.rn.f32 	%f103, %f101, %f102, %f100;
	ld.global.f32 	%f104, [%rd1+16];
	ld.volatile.shared.f32 	%f105, [_ZZ14applyStencil1DiiPKfPfS1_E11sharedInput+4];
	fma.rn.f32 	%f106, %f104, %f105, %f103;
	ld.global.f32 	%f107, [%rd1+20];
	ld.volatile.shared.f32 	%f108, [_ZZ14applyStencil1DiiPKfPfS1_E11sharedInput+8];
	fma.rn.f32 	%f109, %f107, %f108, %f106;
	ld.global.f32 	%f110, [%rd1+24];
	ld.volatile.shared.f32 	%f111, [_ZZ14applyStencil1DiiPKfPfS1_E11sharedInput+12];
	fma.rn.f32 	%f112, %f110, %f111, %f109;
	div.rn.f32 	%f113, %f112, 0f40E00000;
	st.global.f32 	[%rd3], %f113;
$L__BB0_18:
	ret;

}


// ===== COMPILED SASS (sm_100) =====

	.target	sm_100

	.elftype	@"ET_EXEC"


//--------------------- .note.nv.tkinfo           --------------------------
	.section	.note.nv.tkinfo,"",@"SHT_NOTE"
	.sectionflags	@"SHF_NOTE_NV_TKINFO"
	.tkinfo
        /*0018*/ 	.word	0x00000002
        /*0030*/ 	.string	""
        /*0030*/ 	.string	"ptxas"
        /*0030*/ 	.string	"Cuda compilation tools, release 13.0, V13.0.88"
        /*0030*/ 	.string	"Build cuda_13.0.r13.0/compiler.36424714_0"
        /*0030*/ 	.string	"-arch sm_100 -m 64 "



//--------------------- .note.nv.cuinfo           --------------------------
	.section	.note.nv.cuinfo,"",@"SHT_NOTE"
	.sectionflags	@"SHF_NOTE_NV_CUINFO"
        /*0018*/ 	.short	0x0002
        /*001a*/ 	.short	0x0064
        /*001c*/ 	.short	0x0082
	.zero		2


//--------------------- .nv.info                  --------------------------
	.section	.nv.info,"",@"SHT_CUDA_INFO"
	.align	4


	//----- nvinfo : EIATTR_REGCOUNT
	.align		4
        /*0000*/ 	.byte	0x04, 0x2f
        /*0002*/ 	.short	(.L_1 - .L_0)
	.align		4
.L_0:
        /*0004*/ 	.word	index@(_Z14applyStencil1DiiPKfPfS1_)
        /*0008*/ 	.word	0x0000001a


	//----- nvinfo : EIATTR_FRAME_SIZE
	.align		4
.L_1:
        /*000c*/ 	.byte	0x04, 0x11
        /*000e*/ 	.short	(.L_3 - .L_2)
	.align		4
.L_2:
        /*0010*/ 	.word	index@($__internal_0_$__cuda_sm3x_div_rn_noftz_f32_slowpath)
        /*0014*/ 	.word	0x00000000


	//----- nvinfo : EIATTR_FRAME_SIZE
	.align		4
.L_3:
        /*0018*/ 	.byte	0x04, 0x11
        /*001a*/ 	.short	(.L_5 - .L_4)
	.align		4
.L_4:
        /*001c*/ 	.word	index@(_Z14applyStencil1DiiPKfPfS1_)
        /*0020*/ 	.word	0x00000000


	//----- nvinfo : EIATTR_MIN_STACK_SIZE
	.align		4
.L_5:
        /*0024*/ 	.byte	0x04, 0x12
        /*0026*/ 	.short	(.L_7 - .L_6)
	.align		4
.L_6:
        /*0028*/ 	.word	index@(_Z14applyStencil1DiiPKfPfS1_)
        /*002c*/ 	.word	0x00000000
.L_7:


//--------------------- .nv.compat                --------------------------
	.section	.nv.compat,"",@"SHT_CUDA_COMPAT_INFO"
	.align	4
        /*0000*/ 	.byte	0x02, 0x09, 0x00, 0x00, 0x02, 0x02, 0x01, 0x00, 0x02, 0x05, 0x05, 0x00, 0x03, 0x07, 0x01, 0x01
        /*0010*/ 	.byte	0x02, 0x03, 0x00, 0x00, 0x02, 0x06, 0x01, 0x00, 0x04, 0x0b, 0x08, 0x00, 0x01, 0x00, 0x00, 0x00
        /*0020*/ 	.byte	0x00, 0x00, 0x00, 0x00


//--------------------- .nv.info._Z14applyStencil1DiiPKfPfS1_ --------------------------
	.section	.nv.info._Z14applyStencil1DiiPKfPfS1_,"",@"SHT_CUDA_INFO"
	.sectionflags	@""
	.align	4


	//----- nvinfo : EIATTR_CUDA_API_VERSION
	.align		4
        /*0000*/ 	.byte	0x04, 0x37
        /*0002*/ 	.short	(.L_9 - .L_8)
.L_8:
        /*0004*/ 	.word	0x00000082


	//----- nvinfo : EIATTR_KPARAM_INFO
	.align		4
.L_9:
        /*0008*/ 	.byte	0x04, 0x17
        /*000a*/ 	.short	(.L_11 - .L_10)
.L_10:
        /*000c*/ 	.word	0x00000000
        /*0010*/ 	.short	0x0004
        /*0012*/ 	.short	0x0018
        /*0014*/ 	.byte	0x00, 0xf5, 0x21, 0x00


	//----- nvinfo : EIATTR_KPARAM_INFO
	.align		4
.L_11:
        /*0018*/ 	.byte	0x04, 0x17
        /*001a*/ 	.short	(.L_13 - .L_12)
.L_12:
        /*001c*/ 	.word	0x00000000
        /*0020*/ 	.short	0x0003
        /*0022*/ 	.short	0x0010
        /*0024*/ 	.byte	0x00, 0xf5, 0x21, 0x00


	//----- nvinfo : EIATTR_KPARAM_INFO
	.align		4
.L_13:
        /*0028*/ 	.byte	0x04, 0x17
        /*002a*/ 	.short	(.L_15 - .L_14)
.L_14:
        /*002c*/ 	.word	0x00000000
        /*0030*/ 	.short	0x0002
        /*0032*/ 	.short	0x0008
        /*0034*/ 	.byte	0x00, 0xf5, 0x21, 0x00


	//----- nvinfo : EIATTR_KPARAM_INFO
	.align		4
.L_15:
        /*0038*/ 	.byte	0x04, 0x17
        /*003a*/ 	.short	(.L_17 - .L_16)
.L_16:
        /*003c*/ 	.word	0x00000000
        /*0040*/ 	.short	0x0001
        /*0042*/ 	.short	0x0004
        /*0044*/ 	.byte	0x00, 0xf0, 0x11, 0x00


	//----- nvinfo : EIATTR_KPARAM_INFO
	.align		4
.L_17:
        /*0048*/ 	.byte	0x04, 0x17
        /*004a*/ 	.short	(.L_19 - .L_18)
.L_18:
        /*004c*/ 	.word	0x00000000
        /*0050*/ 	.short	0x0000
        /*0052*/ 	.short	0x0000
        /*0054*/ 	.byte	0x00, 0xf0, 0x11, 0x00


	//----- nvinfo : EIATTR_SPARSE_MMA_MASK
	.align		4
.L_19:
        /*0058*/ 	.byte	0x03, 0x50
        /*005a*/ 	.short	0x0000


	//----- nvinfo : EIATTR_MAXREG_COUNT
	.align		4
        /*005c*/ 	.byte	0x03, 0x1b
        /*005e*/ 	.short	0x00ff


	//----- nvinfo : EIATTR_NUM_BARRIERS
	.align		4
        /*0060*/ 	.byte	0x02, 0x4c
        /*0062*/ 	.byte	0x01
	.zero		1


	//----- nvinfo : EIATTR_MERCURY_ISA_VERSION
	.align		4
        /*0064*/ 	.byte	0x03, 0x5f
        /*0066*/ 	.short	0x0101


	//----- nvinfo : EIATTR_VRC_CTA_INIT_COUNT
	.align		4
        /*0068*/ 	.byte	0x02, 0x4a
	.zero		1
	.zero		1


	//----- nvinfo : EIATTR_EXIT_INSTR_OFFSETS
	.align		4
        /*006c*/ 	.byte	0x04, 0x1c
        /*006e*/ 	.short	(.L_21 - .L_20)


	//   ....[0]....
.L_20:
        /*0070*/ 	.word	0x00000150


	//   ....[1]....
        /*0074*/ 	.word	0x00000bd0


	//   ....[2]....
        /*0078*/ 	.word	0x00000c40


	//   ....[3]....
        /*007c*/ 	.word	0x00000ec0


	//   ....[4]....
        /*0080*/ 	.word	0x00001140


	//   ....[5]....
        /*0084*/ 	.word	0x000013c0


	//----- nvinfo : EIATTR_INDIRECT_BRANCH_TARGETS
	.align		4
.L_21:
        /*0088*/ 	.byte	0x04, 0x34
        /*008a*/ 	.short	(.L_23 - .L_22)


	//   ....[0]....
.L_22:
        /*008c*/ 	.word	.L_x_31@srel
        /*0090*/ 	.short	0x0
        /*0092*/ 	.short	0x0
        /*0094*/ 	.word	0x3
        /*0098*/ 	.word	.L_x_32@srel
        /*009c*/ 	.word	.L_x_33@srel
        /*00a0*/ 	.word	.L_x_34@srel


	//----- nvinfo : EIATTR_CRS_STACK_SIZE
	.align		4
.L_23:
        /*00a4*/ 	.byte	0x04, 0x1e
        /*00a6*/ 	.short	(.L_25 - .L_24)
.L_24:
        /*00a8*/ 	.word	0x00000000


	//----- nvinfo : EIATTR_CBANK_PARAM_SIZE
	.align		4
.L_25:
        /*00ac*/ 	.byte	0x03, 0x19
        /*00ae*/ 	.short	0x0020


	//----- nvinfo : EIATTR_PARAM_CBANK
	.align		4
        /*00b0*/ 	.byte	0x04, 0x0a
        /*00b2*/ 	.short	(.L_27 - .L_26)
	.align		4
.L_26:
        /*00b4*/ 	.word	index@(.nv.constant0._Z14applyStencil1DiiPKfPfS1_)
        /*00b8*/ 	.short	0x0380
        /*00ba*/ 	.short	0x0020


	//----- nvinfo : EIATTR_SW_WAR
	.align		4
.L_27:
        /*00bc*/ 	.byte	0x04, 0x36
        /*00be*/ 	.short	(.L_29 - .L_28)
.L_28:
        /*00c0*/ 	.word	0x00000008
.L_29:


//--------------------- .nv.callgraph             --------------------------
	.section	.nv.callgraph,"",@"SHT_CUDA_CALLGRAPH"
	.align	4
	.sectionentsize	8
	.align		4
        /*0000*/ 	.word	0x00000000
	.align		4
        /*0004*/ 	.word	0xffffffff
	.align		4
        /*0008*/ 	.word	0x00000000
	.align		4
        /*000c*/ 	.word	0xfffffffe
	.align		4
        /*0010*/ 	.word	0x00000000
	.align		4
        /*0014*/ 	.word	0xfffffffd
	.align		4
        /*0018*/ 	.word	0x00000000
	.align		4
        /*001c*/ 	.word	0xfffffffc


//--------------------- .nv.constant2._Z14applyStencil1DiiPKfPfS1_ --------------------------
	.section	.nv.constant2._Z14applyStencil1DiiPKfPfS1_,"a",@progbits
	.sectionflags	@""
	.align	4
.nv.constant2._Z14applyStencil1DiiPKfPfS1_:
        /*0000*/ 	.byte	0x50, 0x11, 0x00, 0x00, 0xd0, 0x0e, 0x00, 0x00, 0x30, 0x0c, 0x00, 0x00


//--------------------- .text._Z14applyStencil1DiiPKfPfS1_ --------------------------
	.section	.text._Z14applyStencil1DiiPKfPfS1_,"ax",@progbits
	.align	128
        .global         _Z14applyStencil1DiiPKfPfS1_
        .type           _Z14applyStencil1DiiPKfPfS1_,@function
        .size           _Z14applyStencil1DiiPKfPfS1_,(.L_x_35 - _Z14applyStencil1DiiPKfPfS1_)
        .other          _Z14applyStencil1DiiPKfPfS1_,@"STO_CUDA_ENTRY STV_DEFAULT"
_Z14applyStencil1DiiPKfPfS1_:
.text._Z14applyStencil1DiiPKfPfS1_:
[----:B------:R-:W-:Y:S01]  /*0000*/  LDC R1, c[0x0][0x37c] ;  /* 0x0000df00ff017b82 */ /* 0x000fe20000000800 */
[----:B------:R-:W0:Y:S07]  /*0010*/  S2R R2, SR_TID.X ;  /* 0x0000000000027919 */ /* 0x000e2e0000002100 */
[----:B------:R-:W0:Y:S01]  /*0020*/  S2UR UR8, SR_CTAID.X ;  /* 0x00000000000879c3 */ /* 0x000e220000002500 */
[----:B------:R-:W1:Y:S01]  /*0030*/  LDCU.64 UR10, c[0x0][0x380] ;  /* 0x00007000ff0a77ac */ /* 0x000e620008000a00 */
[----:B------:R-:W2:Y:S06]  /*0040*/  LDCU.64 UR6, c[0x0][0x358] ;  /* 0x00006b00ff0677ac */ /* 0x000eac0008000a00 */
[----:B------:R-:W0:Y:S08]  /*0050*/  LDC R3, c[0x0][0x360] ;  /* 0x0000d800ff037b82 */ /* 0x000e300000000800 */
[----:B------:R-:W3:Y:S01]  /*0060*/  LDC.64 R6, c[0x0][0x390] ;  /* 0x0000e400ff067b82 */ /* 0x000ee20000000a00 */
[----:B-1----:R-:W-:Y:S01]  /*0070*/  UIADD3 UR4, UPT, UPT, UR11, UR10, URZ ;  /* 0x0000000a0b047290 */ /* 0x002fe2000fffe0ff */
[----:B0-----:R-:W-:-:S05]  /*0080*/  IMAD R3, R3, UR8, R2 ;  /* 0x0000000803037c24 */ /* 0x001fca000f8e0202 */
[C---:B------:R-:W-:Y:S01]  /*0090*/  ISETP.GE.AND P0, PT, R3.reuse, UR4, PT ;  /* 0x0000000403007c0c */ /* 0x040fe2000bf06270 */
[----:B---3--:R-:W-:-:S12]  /*00a0*/  IMAD.WIDE R6, R3, 0x4, R6 ;  /* 0x0000000403067825 */ /* 0x008fd800078e0206 */
[----:B--2---:R-:W2:Y:S01]  /*00b0*/  @!P0 LDG.E R0, desc[UR6][R6.64] ;  /* 0x0000000606008981 */ /* 0x004ea2000c1e1900 */
[----:B------:R-:W0:Y:S01]  /*00c0*/  S2UR UR5, SR_CgaCtaId ;  /* 0x00000000000579c3 */ /* 0x000e220000008800 */
[----:B------:R-:W-:Y:S02]  /*00d0*/  UMOV UR4, 0x400 ;  /* 0x0000040000047882 */ /* 0x000fe40000000000 */
[----:B0-----:R-:W-:-:S06]  /*00e0*/  ULEA UR4, UR5, UR4, 0x18 ;  /* 0x0000000405047291 */ /* 0x001fcc000f8ec0ff */
[----:B------:R-:W-:-:S05]  /*00f0*/  LEA R9, R2, UR4, 0x2 ;  /* 0x0000000402097c11 */ /* 0x000fca000f8e10ff */
[----:B--2---:R0:W-:Y:S01]  /*0100*/  @!P0 STS [R9], R0 ;  /* 0x0000000009008388 */ /* 0x0041e20000000800 */
[----:B------:R-:W-:Y:S06]  /*0110*/  BAR.SYNC.DEFER_BLOCKING 0x0 ;  /* 0x0000000000007b1d */ /* 0x000fec0000010000 */
[----:B------:R0:W-:Y:S06]  /*0120*/  MEMBAR.SC.CTA ;  /* 0x0000000000007992 */ /* 0x0001ec0000000000 */
[----:B0-----:R-:W-:-:S04]  /*0130*/  IADD3 R0, PT, PT, R3, -UR10, RZ ;  /* 0x8000000a03007c10 */ /* 0x001fc8000fffe0ff */
[----:B------:R-:W-:-:S13]  /*0140*/  ISETP.GE.AND P0, PT, R0, UR11, PT ;  /* 0x0000000b00007c0c */ /* 0x000fda000bf06270 */
[----:B------:R-:W-:Y:S05]  /*0150*/  @P0 EXIT ;  /* 0x000000000000094d */ /* 0x000fea0003800000 */
[----:B------:R-:W0:Y:S01]  /*0160*/  LDC.64 R4, c[0x0][0x398] ;  /* 0x0000e600ff047b82 */ /* 0x000e220000000a00 */
[----:B------:R-:W-:Y:S01]  /*0170*/  IADD3 R0, PT, PT, R2, -0x3, RZ ;  /* 0xfffffffd02007810 */ /* 0x000fe20007ffe0ff */
[----:B------:R-:W-:Y:S01]  /*0180*/  BSSY.RECONVERGENT B0, `(.L_x_0) ;  /* 0x00000a3000007945 */ /* 0x000fe20003800200 */
[----:B------:R-:W-:Y:S02]  /*0190*/  HFMA2 R8, -RZ, RZ, 2.4375, 0 ;  /* 0x40e00000ff087431 */ /* 0x000fe400000001ff */
[----:B------:R-:W-:Y:S01]  /*01a0*/  ISETP.GT.U32.AND P0, PT, R0, 0x1f9, PT ;  /* 0x000001f90000780c */ /* 0x000fe20003f04070 */
[----:B0-----:R-:W-:-:S12]  /*01b0*/  IMAD.WIDE R4, R3, 0x4, R4 ;  /* 0x0000000403047825 */ /* 0x001fd800078e0204 */
[----:B------:R-:W-:Y:S05]  /*01c0*/  @P0 BRA `(.L_x_1) ;  /* 0x0000000000980947 */ /* 0x000fea0003800000 */
[----:B------:R-:W0:Y:S01]  /*01d0*/  LDC.64 R10, c[0x0][0x388] ;  /* 0x0000e200ff0a7b82 */ /* 0x000e220000000a00 */
[----:B------:R-:W1:Y:S04]  /*01e0*/  LDS R3, [R9+-0xc] ;  /* 0xfffff40009037984 */ /* 0x000e680000000800 */
[----:B------:R-:W2:Y:S04]  /*01f0*/  LDS R12, [R9+-0x8] ;  /* 0xfffff800090c7984 */ /* 0x000ea80000000800 */
[----:B------:R-:W3:Y:S04]  /*0200*/  LDS R14, [R9+-0x4] ;  /* 0xfffffc00090e7984 */ /* 0x000ee80000000800 */
[----:B------:R-:W4:Y:S04]  /*0210*/  LDS R16, [R9] ;  /* 0x0000000009107984 */ /* 0x000f280000000800 */
[----:B------:R-:W5:Y:S04]  /*0220*/  LDS R18, [R9+0x4] ;  /* 0x0000040009127984 */ /* 0x000f680000000800 */
[----:B------:R-:W5:Y:S04]  /*0230*/  LDS R20, [R9+0x8] ;  /* 0x0000080009147984 */ /* 0x000f680000000800 */
[----:B0-----:R-:W1:Y:S04]  /*0240*/  LDG.E R0, desc[UR6][R10.64] ;  /* 0x000000060a007981 */ /* 0x001e68000c1e1900 */
[----:B------:R-:W2:Y:S04]  /*0250*/  LDG.E R13, desc[UR6][R10.64+0x4] ;  /* 0x000004060a0d7981 */ /* 0x000ea8000c1e1900 */
[----:B------:R-:W3:Y:S04]  /*0260*/  LDG.E R15, desc[UR6][R10.64+0x8] ;  /* 0x000008060a0f7981 */ /* 0x000ee8000c1e1900 */
[----:B------:R-:W4:Y:S04]  /*0270*/  LDG.E R17, desc[UR6][R10.64+0xc] ;  /* 0x00000c060a117981 */ /* 0x000f28000c1e1900 */
[----:B------:R-:W5:Y:S04]  /*0280*/  LDG.E R19, desc[UR6][R10.64+0x10] ;  /* 0x000010060a137981 */ /* 0x000f68000c1e1900 */
[----:B------:R-:W5:Y:S04]  /*0290*/  LDG.E R21, desc[UR6][R10.64+0x14] ;  /* 0x000014060a157981 */ /* 0x000f68000c1e1900 */
[----:B------:R0:W5:Y:S01]  /*02a0*/  LDG.E R23, desc[UR6][R10.64+0x18] ;  /* 0x000018060a177981 */ /* 0x000162000c1e1900 */
[----:B------:R-:W-:Y:S03]  /*02b0*/  BSSY.RECONVERGENT B1, `(.L_x_2) ;  /* 0x0000014000017945 */ /* 0x000fe60003800200 */
[----:B------:R-:W5:Y:S01]  /*02c0*/  LDS R22, [R9+0xc] ;  /* 0x00000c0009167984 */ /* 0x000f620000000800 */
[----:B0-----:R-:W-:Y:S01]  /*02d0*/  MOV R10, 0x3e124925 ;  /* 0x3e124925000a7802 */ /* 0x001fe20000000f00 */
[----:B-1----:R-:W-:-:S04]  /*02e0*/  FFMA R0, R0, R3, RZ ;  /* 0x0000000300007223 */ /* 0x002fc800000000ff */
[----:B------:R-:W-:Y:S01]  /*02f0*/  FFMA R3, R10, -R8, 1 ;  /* 0x3f8000000a037423 */ /* 0x000fe20000000808 */
[----:B--2---:R-:W-:-:S03]  /*0300*/  FFMA R0, R13, R12, R0 ;  /* 0x0000000c0d007223 */ /* 0x004fc60000000000 */
[----:B------:R-:W-:Y:S01]  /*0310*/  FFMA R3, R3, R10, 0.14285714924335479736 ;  /* 0x3e12492503037423 */ /* 0x000fe2000000000a */
[----:B---3--:R-:W-:-:S04]  /*0320*/  FFMA R0, R15, R14, R0 ;  /* 0x0000000e0f007223 */ /* 0x008fc80000000000 */
[----:B----4-:R-:W-:-:S04]  /*0330*/  FFMA R0, R17, R16, R0 ;  /* 0x0000001011007223 */ /* 0x010fc80000000000 */
[----:B-----5:R-:W-:-:S04]  /*0340*/  FFMA R0, R19, R18, R0 ;  /* 0x0000001213007223 */ /* 0x020fc80000000000 */
[----:B------:R-:W-:-:S04]  /*0350*/  FFMA R0, R21, R20, R0 ;  /* 0x0000001415007223 */ /* 0x000fc80000000000 */
[----:B------:R-:W-:-:S04]  /*0360*/  FFMA R0, R23, R22, R0 ;  /* 0x0000001617007223 */ /* 0x000fc80000000000 */
[----:B------:R-:W0:Y:S01]  /*0370*/  FCHK P0, R0, 7 ;  /* 0x40e0000000007902 */ /* 0x000e220000000000 */
[----:B------:R-:W-:-:S04]  /*0380*/  FFMA R9, R0, R3, RZ ;  /* 0x0000000300097223 */ /* 0x000fc800000000ff */
[----:B------:R-:W-:-:S04]  /*0390*/  FFMA R10, R9, -7, R0 ;  /* 0xc0e00000090a7823 */ /* 0x000fc80000000000 */
[----:B------:R-:W-:Y:S01]  /*03a0*/  FFMA R3, R3, R10, R9 ;  /* 0x0000000a03037223 */ /* 0x000fe20000000009 */
[----:B0-----:R-:W-:Y:S06]  /*03b0*/  @!P0 BRA `(.L_x_3) ;  /* 0x00000000000c8947 */ /* 0x001fec0003800000 */
[----:B------:R-:W-:Y:S02]  /*03c0*/  MOV R3, R0 ;  /* 0x0000000000037202 */ /* 0x000fe40000000f00 */
[----:B------:R-:W-:-:S07]  /*03d0*/  MOV R10, 0x3f0 ;  /* 0x000003f0000a7802 */ /* 0x000fce0000000f00 */
[----:B------:R-:W-:Y:S05]  /*03e0*/  CALL.REL.NOINC `($__internal_0_$__cuda_sm3x_div_rn_noftz_f32_slowpath) ;  /* 0x0000000c00f87944 */ /* 0x000fea0003c00000 */
.L_x_3:
[----:B------:R-:W-:Y:S05]  /*03f0*/  BSYNC.RECONVERGENT B1 ;  /* 0x0000000000017941 */ /* 0x000fea0003800200 */
.L_x_2:
[----:B------:R0:W-:Y:S01]  /*0400*/  STG.E desc[UR6][R4.64], R3 ;  /* 0x0000000304007986 */ /* 0x0001e2000c101906 */
[----:B------:R-:W-:Y:S01]  /*0410*/  MOV R0, R3 ;  /* 0x0000000300007202 */ /* 0x000fe20000000f00 */
[----:B------:R-:W-:Y:S06]  /*0420*/  BRA `(.L_x_4) ;  /* 0x0000000400e07947 */ /* 0x000fec0003800000 */
.L_x_1:
[----:B------:R-:W-:-:S13]  /*0430*/  ISETP.NE.AND P0, PT, R2, 0x1ff, PT ;  /* 0x000001ff0200780c */ /* 0x000fda0003f05270 */
[----:B------:R-:W-:Y:S05]  /*0440*/  @!P0 BRA `(.L_x_5) ;  /* 0x0000000400448947 */ /* 0x000fea0003800000 */
[----:B------:R-:W-:-:S13]  /*0450*/  ISETP.NE.AND P0, PT, R2, 0x1fe, PT ;  /* 0x000001fe0200780c */ /* 0x000fda0003f05270 */
[----:B------:R-:W-:Y:S05]  /*0460*/  @!P0 BRA `(.L_x_6) ;  /* 0x0000000000a48947 */ /* 0x000fea0003800000 */
[----:B------:R-:W-:Y:S01]  /*0470*/  ISETP.NE.AND P0, PT, R2, 0x1fd, PT ;  /* 0x000001fd0200780c */ /* 0x000fe20003f05270 */
[----:B------:R-:W-:-:S12]  /*0480*/  HFMA2 R0, -RZ, RZ, 0, 0 ;  /* 0x00000000ff007431 */ /* 0x000fd800000001ff */
[----:B------:R-:W-:Y:S05]  /*0490*/  @P0 BRA `(.L_x_4) ;  /* 0x0000000400c40947 */ /* 0x000fea0003800000 */
[----:B------:R-:W0:Y:S01]  /*04a0*/  LDC.64 R10, c[0x0][0x388] ;  /* 0x0000e200ff0a7b82 */ /* 0x000e220000000a00 */
[----:B------:R-:W2:Y:S04]  /*04b0*/  LDG.E R22, desc[UR6][R6.64+0xc] ;  /* 0x00000c0606167981 */ /* 0x000ea8000c1e1900 */
[----:B------:R-:W1:Y:S04]  /*04c0*/  LDS R3, [UR4+0x7e8] ;  /* 0x0007e804ff037984 */ /* 0x000e680008000800 */
[----:B------:R-:W3:Y:S04]  /*04d0*/  LDS R12, [UR4+0x7ec] ;  /* 0x0007ec04ff0c7984 */ /* 0x000ee80008000800 */
[----:B------:R-:W4:Y:S04]  /*04e0*/  LDS R14, [UR4+0x7f0] ;  /* 0x0007f004ff0e7984 */ /* 0x000f280008000800 */
[----:B------:R-:W5:Y:S04]  /*04f0*/  LDS R16, [UR4+0x7f4] ;  /* 0x0007f404ff107984 */ /* 0x000f680008000800 */
[----:B------:R-:W5:Y:S04]  /*0500*/  LDS R18, [UR4+0x7f8] ;  /* 0x0007f804ff127984 */ /* 0x000f680008000800 */
[----:B0-----:R-:W1:Y:S04]  /*0510*/  LDG.E R0, desc[UR6][R10.64] ;  /* 0x000000060a007981 */ /* 0x001e68000c1e1900 */
[----:B------:R-:W3:Y:S04]  /*0520*/  LDG.E R9, desc[UR6][R10.64+0x4] ;  /* 0x000004060a097981 */ /* 0x000ee8000c1e1900 */
[----:B------:R-:W4:Y:S04]  /*0530*/  LDG.E R13, desc[UR6][R10.64+0x8] ;  /* 0x000008060a0d7981 */ /* 0x000f28000c1e1900 */
[----:B------:R-:W5:Y:S04]  /*0540*/  LDG.E R15, desc[UR6][R10.64+0xc] ;  /* 0x00000c060a0f7981 */ /* 0x000f68000c1e1900 */
[----:B------:R-:W2:Y:S04]  /*0550*/  LDG.E R17, desc[UR6][R10.64+0x10] ;  /* 0x000010060a117981 */ /* 0x000ea8000c1e1900 */
[----:B------:R-:W2:Y:S04]  /*0560*/  LDG.E R19, desc[UR6][R10.64+0x14] ;  /* 0x000014060a137981 */ /* 0x000ea8000c1e1900 */
[----:B------:R-:W2:Y:S04]  /*0570*/  LDG.E R21, desc[UR6][R10.64+0x18] ;  /* 0x000018060a157981 */ /* 0x000ea8000c1e1900 */
[----:B------:R-:W0:Y:S01]  /*0580*/  LDS R20, [UR4+0x7fc] ;  /* 0x0007fc04ff147984 */ /* 0x000e220008000800 */
[----:B------:R-:W-:Y:S01]  /*0590*/  BSSY.RECONVERGENT B1, `(.L_x_7) ;  /* 0x0000013000017945 */ /* 0x000fe20003800200 */
[----:B-1----:R-:W-:-:S04]  /*05a0*/  FFMA R0, R0, R3, RZ ;  /* 0x0000000300007223 */ /* 0x002fc800000000ff */
[----:B---3--:R-:W-:-:S04]  /*05b0*/  FFMA R0, R9, R12, R0 ;  /* 0x0000000c09007223 */ /* 0x008fc80000000000 */
[----:B----4-:R-:W-:-:S04]  /*05c0*/  FFMA R0, R13, R14, R0 ;  /* 0x0000000e0d007223 */ /* 0x010fc80000000000 */
[----:B-----5:R-:W-:-:S04]  /*05d0*/  FFMA R0, R15, R16, R0 ;  /* 0x000000100f007223 */ /* 0x020fc80000000000 */
[----:B--2---:R-:W-:-:S04]  /*05e0*/  FFMA R0, R17, R18, R0 ;  /* 0x0000001211007223 */ /* 0x004fc80000000000 */
[----:B0-----:R-:W-:Y:S01]  /*05f0*/  FFMA R0, R19, R20, R0 ;  /* 0x0000001413007223 */ /* 0x001fe20000000000 */
[----:B------:R-:W-:-:S03]  /*0600*/  MOV R9, 0x3e124925 ;  /* 0x3e12492500097802 */ /* 0x000fc60000000f00 */
[----:B------:R-:W-:Y:S02]  /*0610*/  FFMA R3, R21, R22, R0 ;  /* 0x0000001615037223 */ /* 0x000fe40000000000 */
[----:B------:R-:W-:Y:S02]  /*0620*/  FFMA R10, R9, -R8, 1 ;  /* 0x3f800000090a7423 */ /* 0x000fe40000000808 */
[----:B------:R-:W0:Y:S02]  /*0630*/  FCHK P0, R3, 7 ;  /* 0x40e0000003007902 */ /* 0x000e240000000000 */
[----:B------:R-:W-:-:S04]  /*0640*/  FFMA R0, R10, R9, 0.14285714924335479736 ;  /* 0x3e1249250a007423 */ /* 0x000fc80000000009 */
[----:B------:R-:W-:-:S04]  /*0650*/  FFMA R10, R0, R3, RZ ;  /* 0x00000003000a7223 */ /* 0x000fc800000000ff */
[----:B------:R-:W-:-:S04]  /*0660*/  FFMA R9, R10, -7, R3 ;  /* 0xc0e000000a097823 */ /* 0x000fc80000000003 */
[----:B------:R-:W-:Y:S01]  /*0670*/  FFMA R9, R0, R9, R10 ;  /* 0x0000000900097223 */ /* 0x000fe2000000000a */
[----:B0-----:R-:W-:Y:S06]  /*0680*/  @!P0 BRA `(.L_x_8) ;  /* 0x00000000000c8947 */ /* 0x001fec0003800000 */
[----:B------:R-:W-:-:S07]  /*0690*/  MOV R10, 0x6b0 ;  /* 0x000006b0000a7802 */ /* 0x000fce0000000f00 */
[----:B------:R-:W-:Y:S05]  /*06a0*/  CALL.REL.NOINC `($__internal_0_$__cuda_sm3x_div_rn_noftz_f32_slowpath) ;  /* 0x0000000c00487944 */ /* 0x000fea0003c00000 */
[----:B------:R-:W-:-:S07]  /*06b0*/  MOV R9, R3 ;  /* 0x0000000300097202 */ /* 0x000fce0000000f00 */
.L_x_8:
[----:B------:R-:W-:Y:S05]  /*06c0*/  BSYNC.RECONVERGENT B1 ;  /* 0x0000000000017941 */ /* 0x000fea0003800200 */
.L_x_7:
[----:B------:R2:W-:Y:S01]  /*06d0*/  STG.E desc[UR6][R4.64], R9 ;  /* 0x0000000904007986 */ /* 0x0005e2000c101906 */
[----:B------:R-:W-:Y:S01]  /*06e0*/  MOV R0, R9 ;  /* 0x0000000900007202 */ /* 0x000fe20000000f00 */
[----:B------:R-:W-:Y:S06]  /*06f0*/  BRA `(.L_x_4) ;  /* 0x00000004002c7947 */ /* 0x000fec0003800000 */
.L_x_6:
[----:B------:R-:W0:Y:S01]  /*0700*/  LDC.64 R10, c[0x0][0x388] ;  /* 0x0000e200ff0a7b82 */ /* 0x000e220000000a00 */
[----:B------:R-:W2:Y:S04]  /*0710*/  LDG.E R20, desc[UR6][R6.64+0x8] ;  /* 0x0000080606147981 */ /* 0x000ea8000c1e1900 */
[----:B------:R-:W3:Y:S04]  /*0720*/  LDG.E R22, desc[UR6][R6.64+0xc] ;  /* 0x00000c0606167981 */ /* 0x000ee8000c1e1900 */
[----:B------:R-:W1:Y:S04]  /*0730*/  LDS R3, [UR4+0x7ec] ;  /* 0x0007ec04ff037984 */ /* 0x000e680008000800 */
[----:B------:R-:W4:Y:S04]  /*0740*/  LDS R12, [UR4+0x7f0] ;  /* 0x0007f004ff0c7984 */ /* 0x000f280008000800 */
[----:B------:R-:W5:Y:S04]  /*0750*/  LDS R14, [UR4+0x7f4] ;  /* 0x0007f404ff0e7984 */ /* 0x000f680008000800 */
[----:B------:R-:W5:Y:S04]  /*0760*/  LDS R16, [UR4+0x7f8] ;  /* 0x0007f804ff107984 */ /* 0x000f680008000800 */
[----:B0-----:R-:W1:Y:S04]  /*0770*/  LDG.E R0, desc[UR6][R10.64] ;  /* 0x000000060a007981 */ /* 0x001e68000c1e1900 */
[----:B------:R-:W4:Y:S04]  /*0780*/  LDG.E R9, desc[UR6][R10.64+0x4] ;  /* 0x000004060a097981 */ /* 0x000f28000c1e1900 */
[----:B------:R-:W5:Y:S04]  /*0790*/  LDG.E R13, desc[UR6][R10.64+0x8] ;  /* 0x000008060a0d7981 */ /* 0x000f68000c1e1900 */
[----:B------:R-:W2:Y:S04]  /*07a0*/  LDG.E R15, desc[UR6][R10.64+0xc] ;  /* 0x00000c060a0f7981 */ /* 0x000ea8000c1e1900 */
[----:B------:R-:W3:Y:S04]  /*07b0*/  LDG.E R17, desc[UR6][R10.64+0x10] ;  /* 0x000010060a117981 */ /* 0x000ee8000c1e1900 */
[----:B------:R-:W3:Y:S04]  /*07c0*/  LDG.E R19, desc[UR6][R10.64+0x14] ;  /* 0x000014060a137981 */ /* 0x000ee8000c1e1900 */
[----:B------:R-:W3:Y:S04]  /*07d0*/  LDG.E R21, desc[UR6][R10.64+0x18] ;  /* 0x000018060a157981 */ /* 0x000ee8000c1e1900 */
[----:B------:R-:W3:Y:S01]  /*07e0*/  LDS R18, [UR4+0x7fc] ;  /* 0x0007fc04ff127984 */ /* 0x000ee20008000800 */
[----:B------:R-:W-:Y:S01]  /*07f0*/  BSSY.RECONVERGENT B1, `(.L_x_9) ;  /* 0x0000013000017945 */ /* 0x000fe20003800200 */
[----:B-1----:R-:W-:-:S04]  /*0800*/  FFMA R0, R0, R3, RZ ;  /* 0x0000000300007223 */ /* 0x002fc800000000ff */
[----:B----4-:R-:W-:-:S04]  /*0810*/  FFMA R0, R9, R12, R0 ;  /* 0x0000000c09007223 */ /* 0x010fc80000000000 */
[----:B-----5:R-:W-:-:S04]  /*0820*/  FFMA R0, R13, R14, R0 ;  /* 0x0000000e0d007223 */ /* 0x020fc80000000000 */
[----:B--2---:R-:W-:Y:S01]  /*0830*/  FFMA R0, R15, R16, R0 ;  /* 0x000000100f007223 */ /* 0x004fe20000000000 */
[----:B------:R-:W-:-:S03]  /*0840*/  HFMA2 R9, -RZ, RZ, 1.517578125, 10.2890625 ;  /* 0x3e124925ff097431 */ /* 0x000fc600000001ff */
[----:B---3--:R-:W-:-:S04]  /*0850*/  FFMA R0, R17, R18, R0 ;  /* 0x0000001211007223 */ /* 0x008fc80000000000 */
[----:B------:R-:W-:-:S04]  /*0860*/  FFMA R0, R19, R20, R0 ;  /* 0x0000001413007223 */ /* 0x000fc80000000000 */
[----:B------:R-:W-:Y:S01]  /*0870*/  FFMA R3, R21, R22, R0 ;  /* 0x0000001615037223 */ /* 0x000fe20000000000 */
[----:B------:R-:W-:-:S03]  /*0880*/  FFMA R10, R9, -R8, 1 ;  /* 0x3f800000090a7423 */ /* 0x000fc60000000808 */
[----:B------:R-:W0:Y:S01]  /*0890*/  FCHK P0, R3, 7 ;  /* 0x40e0000003007902 */ /* 0x000e220000000000 */
        /* <DEDUP_REMOVED lines=8> */
.L_x_10:
[----:B------:R-:W-:Y:S05]  /*0920*/  BSYNC.RECONVERGENT B1 ;  /* 0x0000000000017941 */ /* 0x000fea0003800200 */
.L_x_9:
[----:B------:R1:W-:Y:S01]  /*0930*/  STG.E desc[UR6][R4.64], R9 ;  /* 0x0000000904007986 */ /* 0x0003e2000c101906 */
[----:B------:R-:W-:Y:S01]  /*0940*/  MOV R0, R9 ;  /* 0x0000000900007202 */ /* 0x000fe20000000f00 */
[----:B------:R-:W-:Y:S06]  /*0950*/  BRA `(.L_x_4) ;  /* 0x0000000000947947 */ /* 0x000fec0003800000 */
.L_x_5:
[----:B------:R-:W0:Y:S01]  /*0960*/  LDC.64 R10, c[0x0][0x388] ;  /* 0x0000e200ff0a7b82 */ /* 0x000e220000000a00 */
[----:B------:R-:W2:Y:S04]  /*0970*/  LDG.E R18, desc[UR6][R6.64+0x4] ;  /* 0x0000040606127981 */ /* 0x000ea8000c1e1900 */
[----:B------:R-:W3:Y:S04]  /*0980*/  LDG.E R20, desc[UR6][R6.64+0x8] ;  /* 0x0000080606147981 */ /* 0x000ee8000c1e1900 */
[----:B------:R-:W4:Y:S04]  /*0990*/  LDG.E R22, desc[UR6][R6.64+0xc] ;  /* 0x00000c0606167981 */ /* 0x000f28000c1e1900 */
[----:B------:R-:W1:Y:S04]  /*09a0*/  LDS R3, [UR4+0x7f0] ;  /* 0x0007f004ff037984 */ /* 0x000e680008000800 */
[----:B------:R-:W5:Y:S04]  /*09b0*/  LDS R12, [UR4+0x7f4] ;  /* 0x0007f404ff0c7984 */ /* 0x000f680008000800 */
[----:B------:R-:W5:Y:S04]  /*09c0*/  LDS R14, [UR4+0x7f8] ;  /* 0x0007f804ff0e7984 */ /* 0x000f680008000800 */
[----:B0-----:R-:W1:Y:S04]  /*09d0*/  LDG.E R0, desc[UR6][R10.64] ;  /* 0x000000060a007981 */ /* 0x001e68000c1e1900 */
[----:B------:R-:W5:Y:S04]  /*09e0*/  LDG.E R9, desc[UR6][R10.64+0x4] ;  /* 0x000004060a097981 */ /* 0x000f68000c1e1900 */
[----:B------:R-:W2:Y:S04]  /*09f0*/  LDG.E R13, desc[UR6][R10.64+0x8] ;  /* 0x000008060a0d7981 */ /* 0x000ea8000c1e1900 */
[----:B------:R-:W3:Y:S04]  /*0a00*/  LDG.E R15, desc[UR6][R10.64+0xc] ;  /* 0x00000c060a0f7981 */ /* 0x000ee8000c1e1900 */
[----:B------:R-:W4:Y:S04]  /*0a10*/  LDG.E R17, desc[UR6][R10.64+0x10] ;  /* 0x000010060a117981 */ /* 0x000f28000c1e1900 */
[----:B------:R-:W4:Y:S04]  /*0a20*/  LDG.E R19, desc[UR6][R10.64+0x14] ;  /* 0x000014060a137981 */ /* 0x000f28000c1e1900 */
[----:B------:R-:W4:Y:S04]  /*0a30*/  LDG.E R21, desc[UR6][R10.64+0x18] ;  /* 0x000018060a157981 */ /* 0x000f28000c1e1900 */
[----:B------:R-:W3:Y:S01]  /*0a40*/  LDS R16, [UR4+0x7fc] ;  /* 0x0007fc04ff107984 */ /* 0x000ee20008000800 */
[----:B------:R-:W-:Y:S01]  /*0a50*/  BSSY.RECONVERGENT B1, `(.L_x_11) ;  /* 0x0000013000017945 */ /* 0x000fe20003800200 */
[----:B-1----:R-:W-:-:S04]  /*0a60*/  FFMA R0, R0, R3, RZ ;  /* 0x0000000300007223 */ /* 0x002fc800000000ff */
[----:B-----5:R-:W-:-:S04]  /*0a70*/  FFMA R0, R9, R12, R0 ;  /* 0x0000000c09007223 */ /* 0x020fc80000000000 */
[----:B--2---:R-:W-:-:S04]  /*0a80*/  FFMA R0, R13, R14, R0 ;  /* 0x0000000e0d007223 */ /* 0x004fc80000000000 */
[----:B---3--:R-:W-:-:S04]  /*0a90*/  FFMA R0, R15, R16, R0 ;  /* 0x000000100f007223 */ /* 0x008fc80000000000 */
[----:B----4-:R-:W-:-:S04]  /*0aa0*/  FFMA R0, R17, R18, R0 ;  /* 0x0000001211007223 */ /* 0x010fc80000000000 */
[----:B------:R-:W-:Y:S01]  /*0ab0*/  FFMA R0, R19, R20, R0 ;  /* 0x0000001413007223 */ /* 0x000fe20000000000 */
[----:B------:R-:W-:-:S03]  /*0ac0*/  IMAD.MOV.U32 R9, RZ, RZ, 0x3e124925 ;  /* 0x3e124925ff097424 */ /* 0x000fc600078e00ff */
        /* <DEDUP_REMOVED lines=11> */
.L_x_12:
[----:B------:R-:W-:Y:S05]  /*0b80*/  BSYNC.RECONVERGENT B1 ;  /* 0x0000000000017941 */ /* 0x000fea0003800200 */
.L_x_11:
[----:B------:R3:W-:Y:S01]  /*0b90*/  STG.E desc[UR6][R4.64], R9 ;  /* 0x0000000904007986 */ /* 0x0007e2000c101906 */
[----:B------:R-:W-:-:S07]  /*0ba0*/  MOV R0, R9 ;  /* 0x0000000900007202 */ /* 0x000fce0000000f00 */
.L_x_4:
[----:B------:R-:W-:Y:S05]  /*0bb0*/  BSYNC.RECONVERGENT B0 ;  /* 0x0000000000007941 */ /* 0x000fea0003800200 */
.L_x_0:
[----:B------:R-:W-:-:S13]  /*0bc0*/  ISETP.NE.AND P0, PT, RZ, UR8, PT ;  /* 0x00000008ff007c0c */ /* 0x000fda000bf05270 */
[----:B------:R-:W-:Y:S05]  /*0bd0*/  @!P0 EXIT ;  /* 0x000000000000894d */ /* 0x000fea0003800000 */
[----:B0-----:R-:W-:-:S04]  /*0be0*/  VIMNMX.U32 R3, PT, PT, R2, 0x2, PT ;  /* 0x0000000202037848 */ /* 0x001fc80003fe0000 */
[----:B------:R-:W-:-:S04]  /*0bf0*/  SHF.L.U32 R3, R3, 0x2, RZ ;  /* 0x0000000203037819 */ /* 0x000fc800000006ff */
[----:B------:R-:W0:Y:S02]  /*0c00*/  LDC R10, c[0x2][R3] ;  /* 0x00800000030a7b82 */ /* 0x000e240000000800 */
[----:B0-----:R-:W-:-:S04]  /*0c10*/  SHF.R.S32.HI R11, RZ, 0x1f, R10 ;  /* 0x0000001fff0b7819 */ /* 0x001fc8000001140a */
.L_x_31:
[----:B------:R-:W-:Y:S05]  /*0c20*/  BRX R10 -0xc30                                                          (*"BRANCH_TARGETS .L_x_32,.L_x_33,.L_x_34"*) ;  /* 0xfffffff00af47949 */ /* 0x000fea000383ffff */
.L_x_34:
[----:B------:R-:W-:-:S13]  /*0c30*/  ISETP.NE.AND P0, PT, R2, 0x2, PT ;  /* 0x000000020200780c */ /* 0x000fda0003f05270 */
[----:B------:R-:W-:Y:S05]  /*0c40*/  @P0 EXIT ;  /* 0x000000000000094d */ /* 0x000fea0003800000 */
[----:B------:R-:W1:Y:S01]  /*0c50*/  LDC.64 R2, c[0x0][0x388] ;  /* 0x0000e200ff027b82 */ /* 0x000e620000000a00 */
[----:B------:R-:W4:Y:S04]  /*0c60*/  LDG.E R6, desc[UR6][R6.64+-0xc] ;  /* 0xfffff40606067981 */ /* 0x000f28000c1e1900 */
[----:B-123--:R-:W4:Y:S04]  /*0c70*/  LDG.E R9, desc[UR6][R2.64] ;  /* 0x0000000602097981 */ /* 0x00ef28000c1e1900 */
[----:B------:R-:W2:Y:S04]  /*0c80*/  LDG.E R11, desc[UR6][R2.64+0x4] ;  /* 0x00000406020b7981 */ /* 0x000ea8000c1e1900 */
[----:B------:R-:W3:Y:S04]  /*0c90*/  LDG.E R13, desc[UR6][R2.64+0x8] ;  /* 0x00000806020d7981 */ /* 0x000ee8000c1e1900 */
[----:B------:R-:W5:Y:S04]  /*0ca0*/  LDG.E R15, desc[UR6][R2.64+0xc] ;  /* 0x00000c06020f7981 */ /* 0x000f68000c1e1900 */
[----:B------:R-:W5:Y:S04]  /*0cb0*/  LDG.E R17, desc[UR6][R2.64+0x10] ;  /* 0x0000100602117981 */ /* 0x000f68000c1e1900 */
[----:B------:R-:W5:Y:S04]  /*0cc0*/  LDG.E R19, desc[UR6][R2.64+0x14] ;  /* 0x0000140602137981 */ /* 0x000f68000c1e1900 */
[----:B------:R0:W5:Y:S01]  /*0cd0*/  LDG.E R21, desc[UR6][R2.64+0x18] ;  /* 0x0000180602157981 */ /* 0x000162000c1e1900 */
[----:B------:R-:W1:Y:S01]  /*0ce0*/  S2UR UR5, SR_CgaCtaId ;  /* 0x00000000000579c3 */ /* 0x000e620000008800 */
[----:B------:R-:W-:Y:S01]  /*0cf0*/  UMOV UR4, 0x400 ;  /* 0x0000040000047882 */ /* 0x000fe20000000000 */
[----:B------:R-:W-:Y:S01]  /*0d00*/  BSSY.RECONVERGENT B0, `(.L_x_13) ;  /* 0x000001a000007945 */ /* 0x000fe20003800200 */
[----:B0-----:R-:W-:Y:S01]  /*0d10*/  HFMA2 R3, -RZ, RZ, 1.517578125, 10.2890625 ;  /* 0x3e124925ff037431 */ /* 0x001fe200000001ff */
[----:B-1----:R-:W-:-:S09]  /*0d20*/  ULEA UR4, UR5, UR4, 0x18 ;  /* 0x0000000405047291 */ /* 0x002fd2000f8ec0ff */
[----:B------:R-:W2:Y:S04]  /*0d30*/  LDS R7, [UR4] ;  /* 0x00000004ff077984 */ /* 0x000ea80008000800 */
[----:B------:R-:W3:Y:S04]  /*0d40*/  LDS R10, [UR4+0x4] ;  /* 0x00000404ff0a7984 */ /* 0x000ee80008000800 */
[----:B------:R-:W5:Y:S04]  /*0d50*/  LDS R12, [UR4+0x8] ;  /* 0x00000804ff0c7984 */ /* 0x000f680008000800 */
[----:B------:R-:W0:Y:S04]  /*0d60*/  LDS R14, [UR4+0xc] ;  /* 0x00000c04ff0e7984 */ /* 0x000e280008000800 */
[----:B------:R-:W1:Y:S04]  /*0d70*/  LDS R16, [UR4+0x10] ;  /* 0x00001004ff107984 */ /* 0x000e680008000800 */
[----:B------:R-:W1:Y:S01]  /*0d80*/  LDS R18, [UR4+0x14] ;  /* 0x00001404ff127984 */ /* 0x000e620008000800 */
[----:B----4-:R-:W-:Y:S01]  /*0d90*/  FFMA R6, R9, R6, R0 ;  /* 0x0000000609067223 */ /* 0x010fe20000000000 */
[----:B------:R-:W-:-:S03]  /*0da0*/  FFMA R0, R3, -R8, 1 ;  /* 0x3f80000003007423 */ /* 0x000fc60000000808 */
[----:B--2---:R-:W-:Y:S01]  /*0db0*/  FFMA R6, R11, R7, R6 ;  /* 0x000000070b067223 */ /* 0x004fe20000000006 */
[----:B------:R-:W-:-:S03]  /*0dc0*/  FFMA R0, R0, R3, 0.14285714924335479736 ;  /* 0x3e12492500007423 */ /* 0x000fc60000000003 */
[----:B---3--:R-:W-:-:S04]  /*0dd0*/  FFMA R6, R13, R10, R6 ;  /* 0x0000000a0d067223 */ /* 0x008fc80000000006 */
[----:B-----5:R-:W-:-:S04]  /*0de0*/  FFMA R6, R15, R12, R6 ;  /* 0x0000000c0f067223 */ /* 0x020fc80000000006 */
[----:B0-----:R-:W-:-:S04]  /*0df0*/  FFMA R6, R17, R14, R6 ;  /* 0x0000000e11067223 */ /* 0x001fc80000000006 */
[----:B-1----:R-:W-:-:S04]  /*0e00*/  FFMA R6, R19, R16, R6 ;  /* 0x0000001013067223 */ /* 0x002fc80000000006 */
        /* <DEDUP_REMOVED lines=9> */
.L_x_14:
[----:B------:R-:W-:Y:S05]  /*0ea0*/  BSYNC.RECONVERGENT B0 ;  /* 0x0000000000007941 */ /* 0x000fea0003800200 */
.L_x_13:
[----:B------:R-:W-:Y:S01]  /*0eb0*/  STG.E desc[UR6][R4.64], R3 ;  /* 0x0000000304007986 */ /* 0x000fe2000c101906 */
[----:B------:R-:W-:Y:S05]  /*0ec0*/  EXIT ;  /* 0x000000000000794d */ /* 0x000fea0003800000 */
.L_x_33:
[----:B------:R-:W1:Y:S01]  /*0ed0*/  LDC.64 R2, c[0x0][0x388] ;  /* 0x0000e200ff027b82 */ /* 0x000e620000000a00 */
[----:B------:R-:W4:Y:S04]  /*0ee0*/  LDG.E R10, desc[UR6][R6.64+-0xc] ;  /* 0xfffff406060a7981 */ /* 0x000f28000c1e1900 */
[----:B------:R0:W5:Y:S04]  /*0ef0*/  LDG.E R11, desc[UR6][R6.64+-0x8] ;  /* 0xfffff806060b7981 */ /* 0x000168000c1e1900 */
[----:B-123--:R-:W4:Y:S04]  /*0f00*/  LDG.E R9, desc[UR6][R2.64] ;  /* 0x0000000602097981 */ /* 0x00ef28000c1e1900 */
[----:B------:R-:W5:Y:S04]  /*0f10*/  LDG.E R12, desc[UR6][R2.64+0x4] ;  /* 0x00000406020c7981 */ /* 0x000f68000c1e1900 */
[----:B------:R-:W2:Y:S04]  /*0f20*/  LDG.E R14, desc[UR6][R2.64+0x8] ;  /* 0x00000806020e7981 */ /* 0x000ea8000c1e1900 */
[----:B------:R-:W3:Y:S04]  /*0f30*/  LDG.E R16, desc[UR6][R2.64+0xc] ;  /* 0x00000c0602107981 */ /* 0x000ee8000c1e1900 */
[----:B------:R-:W3:Y:S04]  /*0f40*/  LDG.E R15, desc[UR6][R2.64+0x10] ;  /* 0x00001006020f7981 */ /* 0x000ee8000c1e1900 */
[----:B------:R-:W3:Y:S04]  /*0f50*/  LDG.E R17, desc[UR6][R2.64+0x14] ;  /* 0x0000140602117981 */ /* 0x000ee8000c1e1900 */
[----:B------:R1:W3:Y:S01]  /*0f60*/  LDG.E R19, desc[UR6][R2.64+0x18] ;  /* 0x0000180602137981 */ /* 0x0002e2000c1e1900 */
[----:B------:R-:W0:Y:S01]  /*0f70*/  S2UR UR5, SR_CgaCtaId ;  /* 0x00000000000579c3 */ /* 0x000e220000008800 */
[----:B------:R-:W-:-:S02]  /*0f80*/  UMOV UR4, 0x400 ;  /* 0x0000040000047882 */ /* 0x000fc40000000000 */
[----:B0-----:R-:W-:-:S09]  /*0f90*/  ULEA UR4, UR5, UR4, 0x18 ;  /* 0x0000000405047291 */ /* 0x001fd2000f8ec0ff */
[----:B------:R-:W2:Y:S04]  /*0fa0*/  LDS R13, [UR4] ;  /* 0x00000004ff0d7984 */ /* 0x000ea80008000800 */
[----:B------:R-:W3:Y:S04]  /*0fb0*/  LDS R6, [UR4+0x4] ;  /* 0x00000404ff067984 */ /* 0x000ee80008000800 */
[----:B------:R-:W0:Y:S04]  /*0fc0*/  LDS R7, [UR4+0x8] ;  /* 0x00000804ff077984 */ /* 0x000e280008000800 */
[----:B------:R-:W0:Y:S04]  /*0fd0*/  LDS R18, [UR4+0xc] ;  /* 0x00000c04ff127984 */ /* 0x000e280008000800 */
[----:B------:R-:W0:Y:S01]  /*0fe0*/  LDS R20, [UR4+0x10] ;  /* 0x00001004ff147984 */ /* 0x000e220008000800 */
[----:B-1----:R-:W-:Y:S01]  /*0ff0*/  HFMA2 R3, -RZ, RZ, 1.517578125, 10.2890625 ;  /* 0x3e124925ff037431 */ /* 0x002fe200000001ff */
[----:B------:R-:W-:Y:S01]  /*1000*/  BSSY.RECONVERGENT B0, `(.L_x_15) ;  /* 0x0000012000007945 */ /* 0x000fe20003800200 */
[----:B----4-:R-:W-:-:S04]  /*1010*/  FFMA R9, R9, R10, R0 ;  /* 0x0000000a09097223 */ /* 0x010fc80000000000 */
[----:B-----5:R-:W-:-:S04]  /*1020*/  FFMA R9, R12, R11, R9 ;  /* 0x0000000b0c097223 */ /* 0x020fc80000000009 */
[----:B--2---:R-:W-:-:S04]  /*1030*/  FFMA R9, R14, R13, R9 ;  /* 0x0000000d0e097223 */ /* 0x004fc80000000009 */
[----:B---3--:R-:W-:-:S04]  /*1040*/  FFMA R6, R16, R6, R9 ;  /* 0x0000000610067223 */ /* 0x008fc80000000009 */
[----:B0-----:R-:W-:-:S04]  /*1050*/  FFMA R6, R15, R7, R6 ;  /* 0x000000070f067223 */ /* 0x001fc80000000006 */
        /* <DEDUP_REMOVED lines=9> */
[----:B------:R-:W-:Y:S02]  /*10f0*/  MOV R3, R6 ;  /* 0x0000000600037202 */ /* 0x000fe40000000f00 */
[----:B------:R-:W-:-:S07]  /*1100*/  MOV R10, 0x1120 ;  /* 0x00001120000a7802 */ /* 0x000fce0000000f00 */
[----:B------:R-:W-:Y:S05]  /*1110*/  CALL.REL.NOINC `($__internal_0_$__cuda_sm3x_div_rn_noftz_f32_slowpath) ;  /* 0x0000000000ac7944 */ /* 0x000fea0003c00000 */
.L_x_16:
[----:B------:R-:W-:Y:S05]  /*1120*/  BSYNC.RECONVERGENT B0 ;  /* 0x0000000000007941 */ /* 0x000fea0003800200 */
.L_x_15:
[----:B------:R-:W-:Y:S01]  /*1130*/  STG.E desc[UR6][R4.64], R3 ;  /* 0x0000000304007986 */ /* 0x000fe2000c101906 */
[----:B------:R-:W-:Y:S05]  /*1140*/  EXIT ;  /* 0x000000000000794d */ /* 0x000fea0003800000 */
.L_x_32:
[----:B------:R-:W1:Y:S01]  /*1150*/  LDC.64 R2, c[0x0][0x388] ;  /* 0x0000e200ff027b82 */ /* 0x000e620000000a00 */
[----:B------:R-:W4:Y:S04]  /*1160*/  LDG.E R10, desc[UR6][R6.64+-0xc] ;  /* 0xfffff406060a7981 */ /* 0x000f28000c1e1900 */
[----:B------:R-:W5:Y:S04]  /*1170*/  LDG.E R11, desc[UR6][R6.64+-0x8] ;  /* 0xfffff806060b7981 */ /* 0x000f68000c1e1900 */
        /* <DEDUP_REMOVED lines=11> */
[----:B------:R-:W3:Y:S04]  /*1230*/  LDS R15, [UR4] ;  /* 0x00000004ff0f7984 */ /* 0x000ee80008000800 */
        /* <DEDUP_REMOVED lines=19> */
[----:B------:R-:W-:Y:S01]  /*1370*/  IMAD.MOV.U32 R3, RZ, RZ, R6 ;  /* 0x000000ffff037224 */ /* 0x000fe200078e0006 */
[----:B------:R-:W-:-:S07]  /*1380*/  MOV R10, 0x13a0 ;  /* 0x000013a0000a7802 */ /* 0x000fce0000000f00 */
[----:B------:R-:W-:Y:S05]  /*1390*/  CALL.REL.NOINC `($__internal_0_$__cuda_sm3x_div_rn_noftz_f32_slowpath) ;  /* 0x00000000000c7944 */ /* 0x000fea0003c00000 */
.L_x_18:
[----:B------:R-:W-:Y:S05]  /*13a0*/  BSYNC.RECONVERGENT B0 ;  /* 0x0000000000007941 */ /* 0x000fea0003800200 */
.L_x_17:
[----:B------:R-:W-:Y:S01]  /*13b0*/  STG.E desc[UR6][R4.64], R3 ;  /* 0x0000000304007986 */ /* 0x000fe2000c101906 */
[----:B------:R-:W-:Y:S05]  /*13c0*/  EXIT ;  /* 0x000000000000794d */ /* 0x000fea0003800000 */
        .weak           $__internal_0_$__cuda_sm3x_div_rn_noftz_f32_slowpath
        .type           $__internal_0_$__cuda_sm3x_div_rn_noftz_f32_slowpath,@function
        .size           $__internal_0_$__cuda_sm3x_div_rn_noftz_f32_slowpath,(.L_x_35 - $__internal_0_$__cuda_sm3x_div_rn_noftz_f32_slowpath)
$__internal_0_$__cuda_sm3x_div_rn_noftz_f32_slowpath:
[----:B------:R-:W-:Y:S01]  /*13d0*/  SHF.R.U32.HI R11, RZ, 0x17, R8 ;  /* 0x00000017ff0b7819 */ /* 0x000fe20000011608 */
[----:B------:R-:W-:Y:S01]  /*13e0*/  BSSY.RECONVERGENT B2, `(.L_x_19) ;  /* 0x0000064000027945 */ /* 0x000fe20003800200 */
[----:B------:R-:W-:Y:S02]  /*13f0*/  SHF.R.U32.HI R0, RZ, 0x17, R3 ;  /* 0x00000017ff007819 */ /* 0x000fe40000011603 */
[----:B------:R-:W-:Y:S02]  /*1400*/  LOP3.LUT R11, R11, 0xff, RZ, 0xc0, !PT ;  /* 0x000000ff0b0b7812 */ /* 0x000fe400078ec0ff */
[----:B------:R-:W-:Y:S02]  /*1410*/  LOP3.LUT R16, R0, 0xff, RZ, 0xc0, !PT ;  /* 0x000000ff00107812 */ /* 0x000fe400078ec0ff */
[----:B------:R-:W-:Y:S02]  /*1420*/  IADD3 R13, PT, PT, R11, -0x1, RZ ;  /* 0xffffffff0b0d7810 */ /* 0x000fe40007ffe0ff */
[----:B------:R-:W-:-:S02]  /*1430*/  IADD3 R14, PT, PT, R16, -0x1, RZ ;  /* 0xffffffff100e7810 */ /* 0x000fc40007ffe0ff */
[----:B------:R-:W-:Y:S02]  /*1440*/  ISETP.GT.U32.AND P0, PT, R13, 0xfd, PT ;  /* 0x000000fd0d00780c */ /* 0x000fe40003f04070 */
[----:B------:R-:W-:Y:S02]  /*1450*/  MOV R12, 0x40e00000 ;  /* 0x40e00000000c7802 */ /* 0x000fe40000000f00 */
[----:B------:R-:W-:-:S13]  /*1460*/  ISETP.GT.U32.OR P0, PT, R14, 0xfd, P0 ;  /* 0x000000fd0e00780c */ /* 0x000fda0000704470 */
[----:B------:R-:W-:Y:S01]  /*1470*/  @!P0 MOV R9, RZ ;  /* 0x000000ff00098202 */ /* 0x000fe20000000f00 */
[----:B------:R-:W-:Y:S06]  /*1480*/  @!P0 BRA `(.L_x_20) ;  /* 0x0000000000608947 */ /* 0x000fec0003800000 */
[----:B------:R-:W-:Y:S01]  /*1490*/  HFMA2 R0, -RZ, RZ, 2.4375, 0 ;  /* 0x40e00000ff007431 */ /* 0x000fe200000001ff */
[----:B------:R-:W-:-:S04]  /*14a0*/  FSETP.GTU.FTZ.AND P0, PT, |R3|, +INF , PT ;  /* 0x7f8000000300780b */ /* 0x000fc80003f1c200 */
[----:B------:R-:W-:-:S04]  /*14b0*/  FSETP.GTU.FTZ.AND P1, PT, |R0|, +INF , PT ;  /* 0x7f8000000000780b */ /* 0x000fc80003f3c200 */
[----:B------:R-:W-:-:S13]  /*14c0*/  PLOP3.LUT P0, PT, P0, P1, PT, 0xf8, 0x8f ;  /* 0x00000000008f781c */ /* 0x000fda0000703f70 */
[----:B------:R-:W-:Y:S05]  /*14d0*/  @P0 BRA `(.L_x_21) ;  /* 0x00000004004c0947 */ /* 0x000fea0003800000 */
[----:B------:R-:W-:-:S13]  /*14e0*/  LOP3.LUT P0, RZ, R12, 0x7fffffff, R3, 0xc8, !PT ;  /* 0x7fffffff0cff7812 */ /* 0x000fda000780c803 */
[----:B------:R-:W-:Y:S05]  /*14f0*/  @!P0 BRA `(.L_x_22) ;  /* 0x00000004003c8947 */ /* 0x000fea0003800000 */
[C---:B------:R-:W-:Y:S02]  /*1500*/  FSETP.NEU.FTZ.AND P2, PT, |R3|.reuse, +INF , PT ;  /* 0x7f8000000300780b */ /* 0x040fe40003f5d200 */
[----:B------:R-:W-:Y:S02]  /*1510*/  FSETP.NEU.FTZ.AND P1, PT, |R0|, +INF , PT ;  /* 0x7f8000000000780b */ /* 0x000fe40003f3d200 */
[----:B------:R-:W-:-:S11]  /*1520*/  FSETP.NEU.FTZ.AND P0, PT, |R3|, +INF , PT ;  /* 0x7f8000000300780b */ /* 0x000fd60003f1d200 */
[----:B------:R-:W-:Y:S05]  /*1530*/  @!P1 BRA !P2, `(.L_x_22) ;  /* 0x00000004002c9947 */ /* 0x000fea0005000000 */
[----:B------:R-:W-:-:S04]  /*1540*/  LOP3.LUT P2, RZ, R3, 0x7fffffff, RZ, 0xc0, !PT ;  /* 0x7fffffff03ff7812 */ /* 0x000fc8000784c0ff */
[----:B------:R-:W-:-:S13]  /*1550*/  PLOP3.LUT P1, PT, P1, P2, PT, 0x2f, 0xf2 ;  /* 0x0000000000f2781c */ /* 0x000fda0000f24577 */
[----:B------:R-:W-:Y:S05]  /*1560*/  @P1 BRA `(.L_x_23) ;  /* 0x0000000400181947 */ /* 0x000fea0003800000 */
[----:B------:R-:W-:-:S04]  /*1570*/  LOP3.LUT P1, RZ, R12, 0x7fffffff, RZ, 0xc0, !PT ;  /* 0x7fffffff0cff7812 */ /* 0x000fc8000782c0ff */
[----:B------:R-:W-:-:S13]  /*1580*/  PLOP3.LUT P0, PT, P0, P1, PT, 0x2f, 0xf2 ;  /* 0x0000000000f2781c */ /* 0x000fda0000702577 */
[----:B------:R-:W-:Y:S05]  /*1590*/  @P0 BRA `(.L_x_24) ;  /* 0x0000000400000947 */ /* 0x000fea0003800000 */
[----:B------:R-:W-:Y:S02]  /*15a0*/  ISETP.GE.AND P0, PT, R14, RZ, PT ;  /* 0x000000ff0e00720c */ /* 0x000fe40003f06270 */
[----:B------:R-:W-:-:S11]  /*15b0*/  ISETP.GE.AND P1, PT, R13, RZ, PT ;  /* 0x000000ff0d00720c */ /* 0x000fd60003f26270 */
[----:B------:R-:W-:Y:S01]  /*15c0*/  @P0 MOV R9, RZ ;  /* 0x000000ff00090202 */ /* 0x000fe20000000f00 */
[----:B------:R-:W-:Y:S01]  /*15d0*/  @!P0 FFMA R3, R3, 1.84467440737095516160e+19, RZ ;  /* 0x5f80000003038823 */ /* 0x000fe200000000ff */
[----:B------:R-:W-:Y:S01]  /*15e0*/  @!P0 MOV R9, 0xffffffc0 ;  /* 0xffffffc000098802 */ /* 0x000fe20000000f00 */
[----:B------:R-:W-:-:S03]  /*15f0*/  @!P1 FFMA R12, R0, 1.84467440737095516160e+19, RZ ;  /* 0x5f800000000c9823 */ /* 0x000fc600000000ff */
[----:B------:R-:W-:-:S07]  /*1600*/  @!P1 IADD3 R9, PT, PT, R9, 0x40, RZ ;  /* 0x0000004009099810 */ /* 0x000fce0007ffe0ff */
.L_x_20:
[----:B------:R-:W-:Y:S01]  /*1610*/  LEA R13, R11, 0xc0800000, 0x17 ;  /* 0xc08000000b0d7811 */ /* 0x000fe200078eb8ff */
[----:B------:R-:W-:Y:S03]  /*1620*/  BSSY.RECONVERGENT B3, `(.L_x_25) ;  /* 0x0000036000037945 */ /* 0x000fe60003800200 */
[----:B------:R-:W-:Y:S01]  /*1630*/  IADD3 R13, PT, PT, -R13, R12, RZ ;  /* 0x0000000c0d0d7210 */ /* 0x000fe20007ffe1ff */
[----:B------:R-:W-:-:S03]  /*1640*/  VIADD R12, R16, 0xffffff81 ;  /* 0xffffff81100c7836 */ /* 0x000fc60000000000 */
[----:B------:R-:W0:Y:S01]  /*1650*/  MUFU.RCP R14, R13 ;  /* 0x0000000d000e7308 */ /* 0x000e220000001000 */
[----:B------:R-:W-:Y:S01]  /*1660*/  FADD.FTZ R15, -R13, -RZ ;  /* 0x800000ff0d0f7221 */ /* 0x000fe20000010100 */
[C---:B------:R-:W-:Y:S01]  /*1670*/  IMAD R0, R12.reuse, -0x800000, R3 ;  /* 0xff8000000c007824 */ /* 0x040fe200078e0203 */
[----:B------:R-:W-:-:S04]  /*1680*/  IADD3 R12, PT, PT, R12, 0x7f, -R11 ;  /* 0x0000007f0c0c7810 */ /* 0x000fc80007ffe80b */
[----:B------:R-:W-:Y:S01]  /*1690*/  IADD3 R12, PT, PT, R12, R9, RZ ;  /* 0x000000090c0c7210 */ /* 0x000fe20007ffe0ff */
[----:B0-----:R-:W-:-:S04]  /*16a0*/  FFMA R17, R14, R15, 1 ;  /* 0x3f8000000e117423 */ /* 0x001fc8000000000f */
[----:B------:R-:W-:-:S04]  /*16b0*/  FFMA R16, R14, R17, R14 ;  /* 0x000000110e107223 */ /* 0x000fc8000000000e */
[----:B------:R-:W-:-:S04]  /*16c0*/  FFMA R3, R0, R16, RZ ;  /* 0x0000001000037223 */ /* 0x000fc800000000ff */
[----:B------:R-:W-:-:S04]  /*16d0*/  FFMA R14, R15, R3, R0 ;  /* 0x000000030f0e7223 */ /* 0x000fc80000000000 */
[----:B------:R-:W-:-:S04]  /*16e0*/  FFMA R17, R16, R14, R3 ;  /* 0x0000000e10117223 */ /* 0x000fc80000000003 */
[----:B------:R-:W-:-:S04]  /*16f0*/  FFMA R14, R15, R17, R0 ;  /* 0x000000110f0e7223 */ /* 0x000fc80000000000 */
[----:B------:R-:W-:-:S05]  /*1700*/  FFMA R0, R16, R14, R17 ;  /* 0x0000000e10007223 */ /* 0x000fca0000000011 */
[----:B------:R-:W-:-:S04]  /*1710*/  SHF.R.U32.HI R3, RZ, 0x17, R0 ;  /* 0x00000017ff037819 */ /* 0x000fc80000011600 */
[----:B------:R-:W-:-:S04]  /*1720*/  LOP3.LUT R3, R3, 0xff, RZ, 0xc0, !PT ;  /* 0x000000ff03037812 */ /* 0x000fc800078ec0ff */
[----:B------:R-:W-:-:S04]  /*1730*/  IADD3 R11, PT, PT, R3, R12, RZ ;  /* 0x0000000c030b7210 */ /* 0x000fc80007ffe0ff */
[----:B------:R-:W-:-:S04]  /*1740*/  IADD3 R3, PT, PT, R11, -0x1, RZ ;  /* 0xffffffff0b037810 */ /* 0x000fc80007ffe0ff */
[----:B------:R-:W-:-:S13]  /*1750*/  ISETP.GE.U32.AND P0, PT, R3, 0xfe, PT ;  /* 0x000000fe0300780c */ /* 0x000fda0003f06070 */
[----:B------:R-:W-:Y:S05]  /*1760*/  @!P0 BRA `(.L_x_26) ;  /* 0x0000000000808947 */ /* 0x000fea0003800000 */
[----:B------:R-:W-:-:S13]  /*1770*/  ISETP.GT.AND P0, PT, R11, 0xfe, PT ;  /* 0x000000fe0b00780c */ /* 0x000fda0003f04270 */
[----:B------:R-:W-:Y:S05]  /*1780*/  @P0 BRA `(.L_x_27) ;  /* 0x00000000006c0947 */ /* 0x000fea0003800000 */
[----:B------:R-:W-:-:S13]  /*1790*/  ISETP.GE.AND P0, PT, R11, 0x1, PT ;  /* 0x000000010b00780c */ /* 0x000fda0003f06270 */
[----:B------:R-:W-:Y:S05]  /*17a0*/  @P0 BRA `(.L_x_28) ;  /* 0x0000000000740947 */ /* 0x000fea0003800000 */
[----:B------:R-:W-:Y:S02]  /*17b0*/  ISETP.GE.AND P0, PT, R11, -0x18, PT ;  /* 0xffffffe80b00780c */ /* 0x000fe40003f06270 */
[----:B------:R-:W-:-:S11]  /*17c0*/  LOP3.LUT R0, R0, 0x80000000, RZ, 0xc0, !PT ;  /* 0x8000000000007812 */ /* 0x000fd600078ec0ff */
[----:B------:R-:W-:Y:S05]  /*17d0*/  @!P0 BRA `(.L_x_28) ;  /* 0x0000000000688947 */ /* 0x000fea0003800000 */
[CCC-:B------:R-:W-:Y:S01]  /*17e0*/  FFMA.RZ R3, R16.reuse, R14.reuse, R17.reuse ;  /* 0x0000000e10037223 */ /* 0x1c0fe2000000c011 */
[CCC-:B------:R-:W-:Y:S01]  /*17f0*/  FFMA.RM R12, R16.reuse, R14.reuse, R17.reuse ;  /* 0x0000000e100c7223 */ /* 0x1c0fe20000004011 */
[C---:B------:R-:W-:Y:S02]  /*1800*/  ISETP.NE.AND P2, PT, R11.reuse, RZ, PT ;  /* 0x000000ff0b00720c */ /* 0x040fe40003f45270 */
[----:B------:R-:W-:Y:S02]  /*1810*/  ISETP.NE.AND P1, PT, R11, RZ, PT ;  /* 0x000000ff0b00720c */ /* 0x000fe40003f25270 */
[----:B------:R-:W-:Y:S01]  /*1820*/  LOP3.LUT R9, R3, 0x7fffff, RZ, 0xc0, !PT ;  /* 0x007fffff03097812 */ /* 0x000fe200078ec0ff */
[----:B------:R-:W-:Y:S01]  /*1830*/  FFMA.RP R3, R16, R14, R17 ;  /* 0x0000000e10037223 */ /* 0x000fe20000008011 */
[----:B------:R-:W-:Y:S02]  /*1840*/  IADD3 R14, PT, PT, R11, 0x20, RZ ;  /* 0x000000200b0e7810 */ /* 0x000fe40007ffe0ff */
[----:B------:R-:W-:-:S02]  /*1850*/  LOP3.LUT R9, R9, 0x800000, RZ, 0xfc, !PT ;  /* 0x0080000009097812 */ /* 0x000fc400078efcff */
[----:B------:R-:W-:Y:S02]  /*1860*/  IADD3 R11, PT, PT, -R11, RZ, RZ ;  /* 0x000000ff0b0b7210 */ /* 0x000fe40007ffe1ff */
[----:B------:R-:W-:Y:S02]  /*1870*/  SHF.L.U32 R14, R9, R14, RZ ;  /* 0x0000000e090e7219 */ /* 0x000fe400000006ff */
[----:B------:R-:W-:Y:S02]  /*1880*/  FSETP.NEU.FTZ.AND P0, PT, R3, R12, PT ;  /* 0x0000000c0300720b */ /* 0x000fe40003f1d000 */
[----:B------:R-:W-:Y:S02]  /*1890*/  SEL R12, R11, RZ, P2 ;  /* 0x000000ff0b0c7207 */ /* 0x000fe40001000000 */
[----:B------:R-:W-:Y:S02]  /*18a0*/  ISETP.NE.AND P1, PT, R14, RZ, P1 ;  /* 0x000000ff0e00720c */ /* 0x000fe40000f25270 */
[----:B------:R-:W-:-:S02]  /*18b0*/  SHF.R.U32.HI R12, RZ, R12, R9 ;  /* 0x0000000cff0c7219 */ /* 0x000fc40000011609 */
[----:B------:R-:W-:Y:S02]  /*18c0*/  PLOP3.LUT P0, PT, P0, P1, PT, 0xf8, 0x8f ;  /* 0x00000000008f781c */ /* 0x000fe40000703f70 */
[----:B------:R-:W-:Y:S02]  /*18d0*/  SHF.R.U32.HI R14, RZ, 0x1, R12 ;  /* 0x00000001ff0e7819 */ /* 0x000fe4000001160c */
[----:B------:R-:W-:-:S04]  /*18e0*/  SEL R3, RZ, 0x1, !P0 ;  /* 0x00000001ff037807 */ /* 0x000fc80004000000 */
[----:B------:R-:W-:-:S04]  /*18f0*/  LOP3.LUT R3, R3, 0x1, R14, 0xf8, !PT ;  /* 0x0000000103037812 */ /* 0x000fc800078ef80e */
[----:B------:R-:W-:-:S04]  /*1900*/  LOP3.LUT R3, R3, R12, RZ, 0xc0, !PT ;  /* 0x0000000c03037212 */ /* 0x000fc800078ec0ff */
[----:B------:R-:W-:-:S04]  /*1910*/  IADD3 R3, PT, PT, R14, R3, RZ ;  /* 0x000000030e037210 */ /* 0x000fc80007ffe0ff */
[----:B------:R-:W-:Y:S01]  /*1920*/  LOP3.LUT R0, R3, R0, RZ, 0xfc, !PT ;  /* 0x0000000003007212 */ /* 0x000fe200078efcff */
[----:B------:R-:W-:Y:S06]  /*1930*/  BRA `(.L_x_28) ;  /* 0x0000000000107947 */ /* 0x000fec0003800000 */
.L_x_27:
[----:B------:R-:W-:-:S04]  /*1940*/  LOP3.LUT R0, R0, 0x80000000, RZ, 0xc0, !PT ;  /* 0x8000000000007812 */ /* 0x000fc800078ec0ff */
[----:B------:R-:W-:Y:S01]  /*1950*/  LOP3.LUT R0, R0, 0x7f800000, RZ, 0xfc, !PT ;  /* 0x7f80000000007812 */ /* 0x000fe200078efcff */
[----:B------:R-:W-:Y:S06]  /*1960*/  BRA `(.L_x_28) ;  /* 0x0000000000047947 */ /* 0x000fec0003800000 */
.L_x_26:
[----:B------:R-:W-:-:S07]  /*1970*/  LEA R0, R12, R0, 0x17 ;  /* 0x000000000c007211 */ /* 0x000fce00078eb8ff */
.L_x_28:
[----:B------:R-:W-:Y:S05]  /*1980*/  BSYNC.RECONVERGENT B3 ;  /* 0x0000000000037941 */ /* 0x000fea0003800200 */
.L_x_25:
[----:B------:R-:W-:Y:S05]  /*1990*/  BRA `(.L_x_29) ;  /* 0x0000000000207947 */ /* 0x000fea0003800000 */
.L_x_24:
[----:B------:R-:W-:-:S04]  /*19a0*/  LOP3.LUT R0, R12, 0x80000000, R3, 0x48, !PT ;  /* 0x800000000c007812 */ /* 0x000fc800078e4803 */
[----:B------:R-:W-:Y:S01]  /*19b0*/  LOP3.LUT R0, R0, 0x7f800000, RZ, 0xfc, !PT ;  /* 0x7f80000000007812 */ /* 0x000fe200078efcff */
[----:B------:R-:W-:Y:S06]  /*19c0*/  BRA `(.L_x_29) ;  /* 0x0000000000147947 */ /* 0x000fec0003800000 */
.L_x_23:
[----:B------:R-:W-:Y:S01]  /*19d0*/  LOP3.LUT R0, R12, 0x80000000, R3, 0x48, !PT ;  /* 0x800000000c007812 */ /* 0x000fe200078e4803 */
[----:B------:R-:W-:Y:S06]  /*19e0*/  BRA `(.L_x_29) ;  /* 0x00000000000c7947 */ /* 0x000fec0003800000 */
.L_x_22:
[----:B------:R-:W0:Y:S01]  /*19f0*/  MUFU.RSQ R0, -QNAN ;  /* 0xffc0000000007908 */ /* 0x000e220000001400 */
[----:B------:R-:W-:Y:S05]  /*1a00*/  BRA `(.L_x_29) ;  /* 0x0000000000047947 */ /* 0x000fea0003800000 */
.L_x_21:
[----:B------:R-:W-:-:S07]  /*1a10*/  FADD.FTZ R0, R3, R0 ;  /* 0x0000000003007221 */ /* 0x000fce0000010000 */
.L_x_29:
[----:B------:R-:W-:Y:S05]  /*1a20*/  BSYNC.RECONVERGENT B2 ;  /* 0x0000000000027941 */ /* 0x000fea0003800200 */
.L_x_19:
[----:B------:R-:W-:Y:S01]  /*1a30*/  HFMA2 R11, -RZ, RZ, 0, 0 ;  /* 0x00000000ff0b7431 */ /* 0x000fe200000001ff */
[----:B0-----:R-:W-:-:S03]  /*1a40*/  MOV R3, R0 ;  /* 0x0000000000037202 */ /* 0x001fc60000000f00 */
[----:B------:R-:W-:Y:S05]  /*1a50*/  RET.REL.NODEC R10 `(_Z14applyStencil1DiiPKfPfS1_) ;  /* 0xffffffe40a687950 */ /* 0x000fea0003c3ffff */
.L_x_30:
[----:B------:R-:W-:-:S00]  /*1a60*/  BRA `(.L_x_30) ;  /* 0xfffffffc00fc7947 */ /* 0x000fc0000383ffff */
[----:B------:R-:W-:-:S00]  /*1a70*/  NOP ;  /* 0x0000000000007918 */ /* 0x000fc00000000000 */
        /* <DEDUP_REMOVED lines=8> */
.L_x_35:


//--------------------- .nv.shared._Z14applyStencil1DiiPKfPfS1_ --------------------------
	.section	.nv.shared._Z14applyStencil1DiiPKfPfS1_,"aw",@nobits
	.sectionflags	@""
	.align	4
.nv.shared._Z14applyStencil1DiiPKfPfS1_:
	.zero		3072


//--------------------- .nv.shared.reserved.0     --------------------------
	.section	.nv.shared.reserved.0,"aw",@nobits
	.weak		__nv_reservedSMEM_offset_0_alias
	.size		__nv_reservedSMEM_offset_0_alias, 0, 64
	.other		__nv_reservedSMEM_offset_0_alias,@"STO_CUDA_RESERVED_SHARED STV_DEFAULT"
__nv_reservedSMEM_offset_0_alias:
	.zero		0
	.zero		64


//--------------------- .nv.constant0._Z14applyStencil1DiiPKfPfS1_ --------------------------
	.section	.nv.constant0._Z14applyStencil1DiiPKfPfS1_,"a",@progbits
	.sectionflags	@""
	.align	4
.nv.constant0._Z14applyStencil1DiiPKfPfS1_:
	.zero		928


//--------------------- SYMBOLS --------------------------

	.type		.nv.reservedSmem.offset0,@object
	.size		.nv.reservedSmem.offset0,0x4
	.type		.nv.reservedSmem.cap,@object
	.size		.nv.reservedSmem.cap,0x4
